	.headerflags	@"EF_CUDA_TEXMODE_UNIFIED EF_CUDA_64BIT_ADDRESS EF_CUDA_ACCELERATORS EF_CUDA_SM90 EF_CUDA_VIRTUAL_SM(EF_CUDA_SM90)"
	.elftype	@"ET_EXEC"


//--------------------- .nv.info                  --------------------------
	.section	.nv.info,"",@"SHT_CUDA_INFO"
	.align	4


	//----- nvinfo : EIATTR_REGCOUNT
	.align		4
        /*0000*/ 	.byte	0x04, 0x2f
        /*0002*/ 	.short	(.L_1 - .L_0)
	.align		4
.L_0:
        /*0004*/ 	.word	index@(triton_poi_fused_relu_threshold_backward_1)
        /*0008*/ 	.word	0x00000008


	//----- nvinfo : EIATTR_MIN_STACK_SIZE
	.align		4
.L_1:
        /*000c*/ 	.byte	0x04, 0x12
        /*000e*/ 	.short	(.L_3 - .L_2)
	.align		4
.L_2:
        /*0010*/ 	.word	index@(triton_poi_fused_relu_threshold_backward_1)
        /*0014*/ 	.word	0x00000000


	//----- nvinfo : EIATTR_FRAME_SIZE
	.align		4
.L_3:
        /*0018*/ 	.byte	0x04, 0x11
        /*001a*/ 	.short	(.L_5 - .L_4)
	.align		4
.L_4:
        /*001c*/ 	.word	index@(triton_poi_fused_relu_threshold_backward_1)
        /*0020*/ 	.word	0x00000000


	//----- nvinfo : EIATTR_MIN_STACK_SIZE
	.align		4
.L_5:
        /*0024*/ 	.byte	0x04, 0x12
        /*0026*/ 	.short	(.L_7 - .L_6)
	.align		4
.L_6:
        /*0028*/ 	.word	index@(triton_poi_fused_relu_threshold_backward_1)
        /*002c*/ 	.word	0x00000000
.L_7:


//--------------------- .nv.info.triton_poi_fused_relu_threshold_backward_1 --------------------------
	.section	.nv.info.triton_poi_fused_relu_threshold_backward_1,"",@"SHT_CUDA_INFO"
	.sectionflags	@""
	.align	4


	//----- nvinfo : EIATTR_CUDA_API_VERSION
	.align		4
        /*0000*/ 	.byte	0x04, 0x37
        /*0002*/ 	.short	(.L_9 - .L_8)
.L_8:
        /*0004*/ 	.word	0x0000007c


	//----- nvinfo : EIATTR_KPARAM_INFO
	.align		4
.L_9:
        /*0008*/ 	.byte	0x04, 0x17
        /*000a*/ 	.short	(.L_11 - .L_10)
.L_10:
        /*000c*/ 	.word	0x00000000
        /*0010*/ 	.short	0x0002
        /*0012*/ 	.short	0x0010
        /*0014*/ 	.byte	0x00, 0xf0, 0x11, 0x00


	//----- nvinfo : EIATTR_KPARAM_INFO
	.align		4
.L_11:
        /*0018*/ 	.byte	0x04, 0x17
        /*001a*/ 	.short	(.L_13 - .L_12)
.L_12:
        /*001c*/ 	.word	0x00000000
        /*0020*/ 	.short	0x0001
        /*0022*/ 	.short	0x0008
        /*0024*/ 	.byte	0x00, 0xf4, 0x21, 0x00


	//----- nvinfo : EIATTR_KPARAM_INFO
	.align		4
.L_13:
        /*0028*/ 	.byte	0x04, 0x17
        /*002a*/ 	.short	(.L_15 - .L_14)
.L_14:
        /*002c*/ 	.word	0x00000000
        /*0030*/ 	.short	0x0000
        /*0032*/ 	.short	0x0000
        /*0034*/ 	.byte	0x00, 0xf4, 0x21, 0x00


	//----- nvinfo : EIATTR_SPARSE_MMA_MASK
	.align		4
.L_15:
        /*0038*/ 	.byte	0x03, 0x50
        /*003a*/ 	.short	0x0000


	//----- nvinfo : EIATTR_MAXREG_COUNT
	.align		4
        /*003c*/ 	.byte	0x03, 0x1b
        /*003e*/ 	.short	0x00ff


	//----- nvinfo : EIATTR_EXIT_INSTR_OFFSETS
	.align		4
        /*0040*/ 	.byte	0x04, 0x1c
        /*0042*/ 	.short	(.L_17 - .L_16)


	//   ....[0]....
.L_16:
        /*0044*/ 	.word	0x00000150


	//   ....[1]....
        /*0048*/ 	.word	0x00000170


	//----- nvinfo : EIATTR_REQNTID
	.align		4
.L_17:
        /*004c*/ 	.byte	0x04, 0x10
        /*004e*/ 	.short	(.L_19 - .L_18)
.L_18:
        /*0050*/ 	.word	0x00000080
        /*0054*/ 	.word	0x00000001
        /*0058*/ 	.word	0x00000001


	//----- nvinfo : EIATTR_CRS_STACK_SIZE
	.align		4
.L_19:
        /*005c*/ 	.byte	0x04, 0x1e
        /*005e*/ 	.short	(.L_21 - .L_20)
.L_20:
        /*0060*/ 	.word	0x00000000


	//----- nvinfo : EIATTR_CBANK_PARAM_SIZE
	.align		4
.L_21:
        /*0064*/ 	.byte	0x03, 0x19
        /*0066*/ 	.short	0x0014


	//----- nvinfo : EIATTR_PARAM_CBANK
	.align		4
        /*0068*/ 	.byte	0x04, 0x0a
        /*006a*/ 	.short	(.L_23 - .L_22)
	.align		4
.L_22:
        /*006c*/ 	.word	index@(.nv.constant0.triton_poi_fused_relu_threshold_backward_1)
        /*0070*/ 	.short	0x0210
        /*0072*/ 	.short	0x0014


	//----- nvinfo : EIATTR_SW_WAR
	.align		4
.L_23:
        /*0074*/ 	.byte	0x04, 0x36
        /*0076*/ 	.short	(.L_25 - .L_24)
.L_24:
        /*0078*/ 	.word	0x00000008
.L_25:


//--------------------- .nv.callgraph             --------------------------
	.section	.nv.callgraph,"",@"SHT_CUDA_CALLGRAPH"
	.align	4
	.sectionentsize	8
	.align		4
        /*0000*/ 	.word	0x00000000
	.align		4
        /*0004*/ 	.word	0xffffffff
	.align		4
        /*0008*/ 	.word	0x00000000
	.align		4
        /*000c*/ 	.word	0xfffffffe
	.align		4
        /*0010*/ 	.word	0x00000000
	.align		4
        /*0014*/ 	.word	0xfffffffd
	.align		4
        /*0018*/ 	.word	0x00000000
	.align		4
        /*001c*/ 	.word	0xfffffffc


//--------------------- .text.triton_poi_fused_relu_threshold_backward_1 --------------------------
	.section	.text.triton_poi_fused_relu_threshold_backward_1,"ax",@progbits
	.align	128
        .global         triton_poi_fused_relu_threshold_backward_1
        .type           triton_poi_fused_relu_threshold_backward_1,@function
        .size           triton_poi_fused_relu_threshold_backward_1,(.L_x_3 - triton_poi_fused_relu_threshold_backward_1)
        .other          triton_poi_fused_relu_threshold_backward_1,@"STO_CUDA_ENTRY STV_DEFAULT"
triton_poi_fused_relu_threshold_backward_1:
.text.triton_poi_fused_relu_threshold_backward_1:
[----:B------:R-:W0:Y:S02]  /*0000*/  LDC R1, c[0x0][0x28] ;  /* 0x00000a00ff017b82 */ /* 0x000e240000000800 */
[----:B------:R-:W1:Y:S01]  /*0010*/  S2R R0, SR_TID.X ;  /* 0x0000000000007919 */ /* 0x000e620000002100 */
[----:B------:R-:W-:Y:S01]  /*0020*/  ULDC.64 UR4, c[0x0][0x208] ;  /* 0x0000820000047ab9 */ /* 0x000fe20000000a00 */
[----:B------:R-:W-:Y:S01]  /*0030*/  BSSY B0, `(.L_x_0) ;  /* 0x000000a000007945 */ /* 0x000fe20003800000 */
[----:B------:R-:W-:Y:S01]  /*0040*/  IMAD.MOV.U32 R2, RZ, RZ, RZ ;  /* 0x000000ffff027224 */ /* 0x000fe200078e00ff */
[----:B------:R-:W2:Y:S01]  /*0050*/  S2R R5, SR_CTAID.X ;  /* 0x0000000000057919 */ /* 0x000ea20000002500 */
[----:B-1----:R-:W-:-:S05]  /*0060*/  LOP3.LUT R0, R0, 0x7f, RZ, 0xc0, !PT ;  /* 0x0000007f00007812 */ /* 0x002fca00078ec0ff */
[----:B--2---:R-:W-:-:S05]  /*0070*/  IMAD R5, R5, 0x80, R0 ;  /* 0x0000008005057824 */ /* 0x004fca00078e0200 */
[----:B------:R-:W-:-:S13]  /*0080*/  ISETP.GE.AND P0, PT, R5, 0x180, PT ;  /* 0x000001800500780c */ /* 0x000fda0003f06270 */
[----:B------:R-:W-:Y:S05]  /*0090*/  @P0 BRA `(.L_x_1) ;  /* 0x00000000000c0947 */ /* 0x000fea0003800000 */
[----:B------:R-:W1:Y:S02]  /*00a0*/  LDC.64 R2, c[0x0][0x210] ;  /* 0x00008400ff027b82 */ /* 0x000e640000000a00 */
[----:B-1----:R-:W-:-:S06]  /*00b0*/  IMAD.WIDE R2, R5, 0x4, R2 ;  /* 0x0000000405027825 */ /* 0x002fcc00078e0202 */
[----:B------:R1:W5:Y:S02]  /*00c0*/  LDG.E R2, desc[UR4][R2.64] ;  /* 0x0000000402027981 */ /* 0x000364000c1e1900 */
.L_x_1:
[----:B------:R-:W-:Y:S05]  /*00d0*/  BSYNC B0 ;  /* 0x0000000000007941 */ /* 0x000fea0003800000 */
.L_x_0:
[----:B-----5:R-:W-:Y:S01]  /*00e0*/  FSETP.GEU.AND P1, PT, R2, RZ, PT ;  /* 0x000000ff0200720b */ /* 0x020fe20003f2e000 */
[----:B------:R-:W-:-:S03]  /*00f0*/  ULDC.64 UR6, c[0x0][0x218] ;  /* 0x0000860000067ab9 */ /* 0x000fc60000000a00 */
[----:B------:R-:W-:Y:S02]  /*0100*/  FSEL R0, R2, RZ, P1 ;  /* 0x000000ff02007208 */ /* 0x000fe40000800000 */
[----:B------:R-:W-:Y:S02]  /*0110*/  IADD3 R2, P2, R5, UR6, RZ ;  /* 0x0000000605027c10 */ /* 0x000fe4000ff5e0ff */
[----:B------:R-:W-:Y:S02]  /*0120*/  FSETP.GTU.AND P1, PT, R0, RZ, PT ;  /* 0x000000ff0000720b */ /* 0x000fe40003f2c000 */
[----:B-1----:R-:W-:Y:S02]  /*0130*/  LEA.HI.X.SX32 R3, R5, UR7, 0x1, P2 ;  /* 0x0000000705037c11 */ /* 0x002fe400090f0eff */
[----:B------:R-:W-:Y:S01]  /*0140*/  SEL R5, RZ, 0x1, P1 ;  /* 0x00000001ff057807 */ /* 0x000fe20000800000 */
[----:B------:R-:W-:Y:S08]  /*0150*/  @P0 EXIT ;  /* 0x000000000000094d */ /* 0x000ff00003800000 */
[----:B------:R-:W-:Y:S01]  /*0160*/  STG.E.U8 desc[UR4][R2.64], R5 ;  /* 0x0000000502007986 */ /* 0x000fe2000c101104 */
[----:B------:R-:W-:Y:S05]  /*0170*/  EXIT ;  /* 0x000000000000794d */ /* 0x000fea0003800000 */
.L_x_2:
[----:B------:R-:W-:-:S00]  /*0180*/  BRA `(.L_x_2) ;  /* 0xfffffffc00fc7947 */ /* 0x000fc0000383ffff */
[----:B------:R-:W-:-:S00]  /*0190*/  NOP ;  /* 0x0000000000007918 */ /* 0x000fc00000000000 */
        /* <DEDUP_REMOVED lines=14> */
.L_x_3:


//--------------------- .nv.constant0.triton_poi_fused_relu_threshold_backward_1 --------------------------
	.section	.nv.constant0.triton_poi_fused_relu_threshold_backward_1,"a",@progbits
	.sectionflags	@""
	.align	4
.nv.constant0.triton_poi_fused_relu_threshold_backward_1:
	.zero		548
